//
// Generated by NVIDIA NVVM Compiler
//
// Compiler Build ID: CL-36424714
// Cuda compilation tools, release 13.0, V13.0.88
// Based on NVVM 20.0.0
//

.version 9.0
.target sm_100
.address_size 64

	// .globl	_Z10mysgemm_v2iiifPfS_fS_
// _ZZ10mysgemm_v2iiifPfS_fS_E2sa has been demoted
// _ZZ10mysgemm_v2iiifPfS_fS_E2sb has been demoted

.visible .entry _Z10mysgemm_v2iiifPfS_fS_(
	.param .u32 _Z10mysgemm_v2iiifPfS_fS__param_0,
	.param .u32 _Z10mysgemm_v2iiifPfS_fS__param_1,
	.param .u32 _Z10mysgemm_v2iiifPfS_fS__param_2,
	.param .f32 _Z10mysgemm_v2iiifPfS_fS__param_3,
	.param .u64 .ptr .align 1 _Z10mysgemm_v2iiifPfS_fS__param_4,
	.param .u64 .ptr .align 1 _Z10mysgemm_v2iiifPfS_fS__param_5,
	.param .f32 _Z10mysgemm_v2iiifPfS_fS__param_6,
	.param .u64 .ptr .align 1 _Z10mysgemm_v2iiifPfS_fS__param_7
)
.maxntid 1024
{
	.reg .pred 	%p<3>;
	.reg .b32 	%r<33>;
	.reg .b32 	%f<110>;
	.reg .b64 	%rd<27>;
	// demoted variable
	.shared .align 4 .b8 _ZZ10mysgemm_v2iiifPfS_fS_E2sa[4096];
	// demoted variable
	.shared .align 4 .b8 _ZZ10mysgemm_v2iiifPfS_fS_E2sb[4096];
	ld.param.u32 	%r11, [_Z10mysgemm_v2iiifPfS_fS__param_0];
	ld.param.u32 	%r12, [_Z10mysgemm_v2iiifPfS_fS__param_2];
	ld.param.f32 	%f4, [_Z10mysgemm_v2iiifPfS_fS__param_3];
	ld.param.u64 	%rd8, [_Z10mysgemm_v2iiifPfS_fS__param_4];
	ld.param.u64 	%rd9, [_Z10mysgemm_v2iiifPfS_fS__param_5];
	ld.param.f32 	%f5, [_Z10mysgemm_v2iiifPfS_fS__param_6];
	ld.param.u64 	%rd10, [_Z10mysgemm_v2iiifPfS_fS__param_7];
	mov.u32 	%r1, %tid.x;
	mov.u32 	%r2, %tid.y;
	mov.u32 	%r13, %ctaid.x;
	mov.u32 	%r14, %ctaid.y;
	shl.b32 	%r3, %r13, 5;
	shl.b32 	%r4, %r14, 5;
	setp.lt.s32 	%p1, %r12, 1;
	mov.f32 	%f109, 0f00000000;
	@%p1 bra 	$L__BB0_3;
	mul.lo.s32 	%r16, %r12, %r4;
	mad.lo.s32 	%r17, %r11, %r2, %r1;
	shl.b32 	%r18, %r1, 5;
	add.s32 	%r19, %r18, %r2;
	shl.b32 	%r20, %r19, 2;
	mov.u32 	%r21, _ZZ10mysgemm_v2iiifPfS_fS_E2sa;
	add.s32 	%r5, %r21, %r20;
	mad.lo.s32 	%r22, %r12, %r2, %r1;
	shl.b32 	%r23, %r2, 5;
	add.s32 	%r24, %r23, %r1;
	shl.b32 	%r25, %r24, 2;
	mov.u32 	%r26, _ZZ10mysgemm_v2iiifPfS_fS_E2sb;
	add.s32 	%r6, %r26, %r25;
	shl.b32 	%r27, %r11, 5;
	shl.b32 	%r28, %r1, 7;
	add.s32 	%r7, %r21, %r28;
	shl.b32 	%r29, %r2, 7;
	add.s32 	%r8, %r26, %r29;
	mul.wide.s32 	%rd11, %r3, 4;
	mul.wide.s32 	%rd12, %r17, 4;
	add.s64 	%rd13, %rd11, %rd12;
	cvta.to.global.u64 	%rd14, %rd8;
	add.s64 	%rd26, %rd14, %rd13;
	mul.wide.s32 	%rd2, %r27, 4;
	mul.wide.s32 	%rd15, %r16, 4;
	mul.wide.u32 	%rd16, %r22, 4;
	add.s64 	%rd17, %rd15, %rd16;
	cvta.to.global.u64 	%rd18, %rd9;
	add.s64 	%rd25, %rd18, %rd17;
	mov.f32 	%f109, 0f00000000;
	mov.b32 	%r32, 0;
$L__BB0_2:
	ld.global.f32 	%f8, [%rd26];
	st.shared.f32 	[%r5], %f8;
	ld.global.f32 	%f9, [%rd25];
	st.shared.f32 	[%r6], %f9;
	bar.sync 	0;
	ld.shared.f32 	%f10, [%r7];
	ld.shared.f32 	%f11, [%r8];
	fma.rn.f32 	%f12, %f10, %f11, %f109;
	ld.shared.f32 	%f13, [%r7+4];
	ld.shared.f32 	%f14, [%r8+4];
	fma.rn.f32 	%f15, %f13, %f14, %f12;
	ld.shared.f32 	%f16, [%r7+8];
	ld.shared.f32 	%f17, [%r8+8];
	fma.rn.f32 	%f18, %f16, %f17, %f15;
	ld.shared.f32 	%f19, [%r7+12];
	ld.shared.f32 	%f20, [%r8+12];
	fma.rn.f32 	%f21, %f19, %f20, %f18;
	ld.shared.f32 	%f22, [%r7+16];
	ld.shared.f32 	%f23, [%r8+16];
	fma.rn.f32 	%f24, %f22, %f23, %f21;
	ld.shared.f32 	%f25, [%r7+20];
	ld.shared.f32 	%f26, [%r8+20];
	fma.rn.f32 	%f27, %f25, %f26, %f24;
	ld.shared.f32 	%f28, [%r7+24];
	ld.shared.f32 	%f29, [%r8+24];
	fma.rn.f32 	%f30, %f28, %f29, %f27;
	ld.shared.f32 	%f31, [%r7+28];
	ld.shared.f32 	%f32, [%r8+28];
	fma.rn.f32 	%f33, %f31, %f32, %f30;
	ld.shared.f32 	%f34, [%r7+32];
	ld.shared.f32 	%f35, [%r8+32];
	fma.rn.f32 	%f36, %f34, %f35, %f33;
	ld.shared.f32 	%f37, [%r7+36];
	ld.shared.f32 	%f38, [%r8+36];
	fma.rn.f32 	%f39, %f37, %f38, %f36;
	ld.shared.f32 	%f40, [%r7+40];
	ld.shared.f32 	%f41, [%r8+40];
	fma.rn.f32 	%f42, %f40, %f41, %f39;
	ld.shared.f32 	%f43, [%r7+44];
	ld.shared.f32 	%f44, [%r8+44];
	fma.rn.f32 	%f45, %f43, %f44, %f42;
	ld.shared.f32 	%f46, [%r7+48];
	ld.shared.f32 	%f47, [%r8+48];
	fma.rn.f32 	%f48, %f46, %f47, %f45;
	ld.shared.f32 	%f49, [%r7+52];
	ld.shared.f32 	%f50, [%r8+52];
	fma.rn.f32 	%f51, %f49, %f50, %f48;
	ld.shared.f32 	%f52, [%r7+56];
	ld.shared.f32 	%f53, [%r8+56];
	fma.rn.f32 	%f54, %f52, %f53, %f51;
	ld.shared.f32 	%f55, [%r7+60];
	ld.shared.f32 	%f56, [%r8+60];
	fma.rn.f32 	%f57, %f55, %f56, %f54;
	ld.shared.f32 	%f58, [%r7+64];
	ld.shared.f32 	%f59, [%r8+64];
	fma.rn.f32 	%f60, %f58, %f59, %f57;
	ld.shared.f32 	%f61, [%r7+68];
	ld.shared.f32 	%f62, [%r8+68];
	fma.rn.f32 	%f63, %f61, %f62, %f60;
	ld.shared.f32 	%f64, [%r7+72];
	ld.shared.f32 	%f65, [%r8+72];
	fma.rn.f32 	%f66, %f64, %f65, %f63;
	ld.shared.f32 	%f67, [%r7+76];
	ld.shared.f32 	%f68, [%r8+76];
	fma.rn.f32 	%f69, %f67, %f68, %f66;
	ld.shared.f32 	%f70, [%r7+80];
	ld.shared.f32 	%f71, [%r8+80];
	fma.rn.f32 	%f72, %f70, %f71, %f69;
	ld.shared.f32 	%f73, [%r7+84];
	ld.shared.f32 	%f74, [%r8+84];
	fma.rn.f32 	%f75, %f73, %f74, %f72;
	ld.shared.f32 	%f76, [%r7+88];
	ld.shared.f32 	%f77, [%r8+88];
	fma.rn.f32 	%f78, %f76, %f77, %f75;
	ld.shared.f32 	%f79, [%r7+92];
	ld.shared.f32 	%f80, [%r8+92];
	fma.rn.f32 	%f81, %f79, %f80, %f78;
	ld.shared.f32 	%f82, [%r7+96];
	ld.shared.f32 	%f83, [%r8+96];
	fma.rn.f32 	%f84, %f82, %f83, %f81;
	ld.shared.f32 	%f85, [%r7+100];
	ld.shared.f32 	%f86, [%r8+100];
	fma.rn.f32 	%f87, %f85, %f86, %f84;
	ld.shared.f32 	%f88, [%r7+104];
	ld.shared.f32 	%f89, [%r8+104];
	fma.rn.f32 	%f90, %f88, %f89, %f87;
	ld.shared.f32 	%f91, [%r7+108];
	ld.shared.f32 	%f92, [%r8+108];
	fma.rn.f32 	%f93, %f91, %f92, %f90;
	ld.shared.f32 	%f94, [%r7+112];
	ld.shared.f32 	%f95, [%r8+112];
	fma.rn.f32 	%f96, %f94, %f95, %f93;
	ld.shared.f32 	%f97, [%r7+116];
	ld.shared.f32 	%f98, [%r8+116];
	fma.rn.f32 	%f99, %f97, %f98, %f96;
	ld.shared.f32 	%f100, [%r7+120];
	ld.shared.f32 	%f101, [%r8+120];
	fma.rn.f32 	%f102, %f100, %f101, %f99;
	ld.shared.f32 	%f103, [%r7+124];
	ld.shared.f32 	%f104, [%r8+124];
	fma.rn.f32 	%f109, %f103, %f104, %f102;
	bar.sync 	0;
	add.s32 	%r32, %r32, 32;
	add.s64 	%rd26, %rd26, %rd2;
	add.s64 	%rd25, %rd25, 128;
	setp.lt.s32 	%p2, %r32, %r12;
	@%p2 bra 	$L__BB0_2;
$L__BB0_3:
	mad.lo.s32 	%r30, %r11, %r4, %r3;
	cvt.s64.s32 	%rd19, %r30;
	cvta.to.global.u64 	%rd20, %rd10;
	mad.lo.s32 	%r31, %r11, %r2, %r1;
	cvt.s64.s32 	%rd21, %r31;
	add.s64 	%rd22, %rd19, %rd21;
	shl.b64 	%rd23, %rd22, 2;
	add.s64 	%rd24, %rd20, %rd23;
	ld.global.f32 	%f105, [%rd24];
	mul.f32 	%f106, %f5, %f105;
	fma.rn.f32 	%f107, %f4, %f109, %f106;
	st.global.f32 	[%rd24], %f107;
	ret;

}


// ===== COMPILED SASS (sm_100) =====

	.target	sm_100

	.elftype	@"ET_EXEC"


//--------------------- .note.nv.tkinfo           --------------------------
	.section	.note.nv.tkinfo,"",@"SHT_NOTE"
	.sectionflags	@"SHF_NOTE_NV_TKINFO"
	.tkinfo
        /*0018*/ 	.word	0x00000002
        /*0030*/ 	.string	""
        /*0030*/ 	.string	"ptxas"
        /*0030*/ 	.string	"Cuda compilation tools, release 13.0, V13.0.88"
        /*0030*/ 	.string	"Build cuda_13.0.r13.0/compiler.36424714_0"
        /*0030*/ 	.string	"-arch sm_100 -m 64 "



//--------------------- .note.nv.cuinfo           --------------------------
	.section	.note.nv.cuinfo,"",@"SHT_NOTE"
	.sectionflags	@"SHF_NOTE_NV_CUINFO"
        /*0018*/ 	.short	0x0002
        /*001a*/ 	.short	0x0064
        /*001c*/ 	.short	0x0082
	.zero		2


//--------------------- .nv.info                  --------------------------
	.section	.nv.info,"",@"SHT_CUDA_INFO"
	.align	4


	//----- nvinfo : EIATTR_REGCOUNT
	.align		4
        /*0000*/ 	.byte	0x04, 0x2f
        /*0002*/ 	.short	(.L_1 - .L_0)
	.align		4
.L_0:
        /*0004*/ 	.word	index@(_Z10mysgemm_v2iiifPfS_fS_)
        /*0008*/ 	.word	0x00000020


	//----- nvinfo : EIATTR_FRAME_SIZE
	.align		4
.L_1:
        /*000c*/ 	.byte	0x04, 0x11
        /*000e*/ 	.short	(.L_3 - .L_2)
	.align		4
.L_2:
        /*0010*/ 	.word	index@(_Z10mysgemm_v2iiifPfS_fS_)
        /*0014*/ 	.word	0x00000000


	//----- nvinfo : EIATTR_MIN_STACK_SIZE
	.align		4
.L_3:
        /*0018*/ 	.byte	0x04, 0x12
        /*001a*/ 	.short	(.L_5 - .L_4)
	.align		4
.L_4:
        /*001c*/ 	.word	index@(_Z10mysgemm_v2iiifPfS_fS_)
        /*0020*/ 	.word	0x00000000
.L_5:


//--------------------- .nv.compat                --------------------------
	.section	.nv.compat,"",@"SHT_CUDA_COMPAT_INFO"
	.align	4
        /*0000*/ 	.byte	0x02, 0x09, 0x00, 0x00, 0x02, 0x02, 0x01, 0x00, 0x02, 0x05, 0x05, 0x00, 0x03, 0x07, 0x01, 0x01
        /*0010*/ 	.byte	0x02, 0x03, 0x00, 0x00, 0x02, 0x06, 0x01, 0x00, 0x04, 0x0b, 0x08, 0x00, 0x09, 0x00, 0x00, 0x00
        /*0020*/ 	.byte	0x00, 0x00, 0x00, 0x00


//--------------------- .nv.info._Z10mysgemm_v2iiifPfS_fS_ --------------------------
	.section	.nv.info._Z10mysgemm_v2iiifPfS_fS_,"",@"SHT_CUDA_INFO"
	.sectionflags	@""
	.align	4


	//----- nvinfo : EIATTR_CUDA_API_VERSION
	.align		4
        /*0000*/ 	.byte	0x04, 0x37
        /*0002*/ 	.short	(.L_7 - .L_6)
.L_6:
        /*0004*/ 	.word	0x00000082


	//----- nvinfo : EIATTR_KPARAM_INFO
	.align		4
.L_7:
        /*0008*/ 	.byte	0x04, 0x17
        /*000a*/ 	.short	(.L_9 - .L_8)
.L_8:
        /*000c*/ 	.word	0x00000000
        /*0010*/ 	.short	0x0007
        /*0012*/ 	.short	0x0028
        /*0014*/ 	.byte	0x00, 0xf5, 0x21, 0x00


	//----- nvinfo : EIATTR_KPARAM_INFO
	.align		4
.L_9:
        /*0018*/ 	.byte	0x04, 0x17
        /*001a*/ 	.short	(.L_11 - .L_10)
.L_10:
        /*001c*/ 	.word	0x00000000
        /*0020*/ 	.short	0x0006
        /*0022*/ 	.short	0x0020
        /*0024*/ 	.byte	0x00, 0xf0, 0x11, 0x00


	//----- nvinfo : EIATTR_KPARAM_INFO
	.align		4
.L_11:
        /*0028*/ 	.byte	0x04, 0x17
        /*002a*/ 	.short	(.L_13 - .L_12)
.L_12:
        /*002c*/ 	.word	0x00000000
        /*0030*/ 	.short	0x0005
        /*0032*/ 	.short	0x0018
        /*0034*/ 	.byte	0x00, 0xf5, 0x21, 0x00


	//----- nvinfo : EIATTR_KPARAM_INFO
	.align		4
.L_13:
        /*0038*/ 	.byte	0x04, 0x17
        /*003a*/ 	.short	(.L_15 - .L_14)
.L_14:
        /*003c*/ 	.word	0x00000000
        /*0040*/ 	.short	0x0004
        /*0042*/ 	.short	0x0010
        /*0044*/ 	.byte	0x00, 0xf5, 0x21, 0x00


	//----- nvinfo : EIATTR_KPARAM_INFO
	.align		4
.L_15:
        /*0048*/ 	.byte	0x04, 0x17
        /*004a*/ 	.short	(.L_17 - .L_16)
.L_16:
        /*004c*/ 	.word	0x00000000
        /*0050*/ 	.short	0x0003
        /*0052*/ 	.short	0x000c
        /*0054*/ 	.byte	0x00, 0xf0, 0x11, 0x00


	//----- nvinfo : EIATTR_KPARAM_INFO
	.align		4
.L_17:
        /*0058*/ 	.byte	0x04, 0x17
        /*005a*/ 	.short	(.L_19 - .L_18)
.L_18:
        /*005c*/ 	.word	0x00000000
        /*0060*/ 	.short	0x0002
        /*0062*/ 	.short	0x0008
        /*0064*/ 	.byte	0x00, 0xf0, 0x11, 0x00


	//----- nvinfo : EIATTR_KPARAM_INFO
	.align		4
.L_19:
        /*0068*/ 	.byte	0x04, 0x17
        /*006a*/ 	.short	(.L_21 - .L_20)
.L_20:
        /*006c*/ 	.word	0x00000000
        /*0070*/ 	.short	0x0001
        /*0072*/ 	.short	0x0004
        /*0074*/ 	.byte	0x00, 0xf0, 0x11, 0x00


	//----- nvinfo : EIATTR_KPARAM_INFO
	.align		4
.L_21:
        /*0078*/ 	.byte	0x04, 0x17
        /*007a*/ 	.short	(.L_23 - .L_22)
.L_22:
        /*007c*/ 	.word	0x00000000
        /*0080*/ 	.short	0x0000
        /*0082*/ 	.short	0x0000
        /*0084*/ 	.byte	0x00, 0xf0, 0x11, 0x00


	//----- nvinfo : EIATTR_SPARSE_MMA_MASK
	.align		4
.L_23:
        /*0088*/ 	.byte	0x03, 0x50
        /*008a*/ 	.short	0x0000


	//----- nvinfo : EIATTR_MAXREG_COUNT
	.align		4
        /*008c*/ 	.byte	0x03, 0x1b
        /*008e*/ 	.short	0x0040


	//----- nvinfo : EIATTR_NUM_BARRIERS
	.align		4
        /*0090*/ 	.byte	0x02, 0x4c
        /*0092*/ 	.byte	0x01
	.zero		1


	//----- nvinfo : EIATTR_MERCURY_ISA_VERSION
	.align		4
        /*0094*/ 	.byte	0x03, 0x5f
        /*0096*/ 	.short	0x0101


	//----- nvinfo : EIATTR_VRC_CTA_INIT_COUNT
	.align		4
        /*0098*/ 	.byte	0x02, 0x4a
	.zero		1
	.zero		1


	//----- nvinfo : EIATTR_EXIT_INSTR_OFFSETS
	.align		4
        /*009c*/ 	.byte	0x04, 0x1c
        /*009e*/ 	.short	(.L_25 - .L_24)


	//   ....[0]....
.L_24:
        /*00a0*/ 	.word	0x00000720


	//----- nvinfo : EIATTR_MAX_THREADS
	.align		4
.L_25:
        /*00a4*/ 	.byte	0x04, 0x05
        /*00a6*/ 	.short	(.L_27 - .L_26)
.L_26:
        /*00a8*/ 	.word	0x00000400
        /*00ac*/ 	.word	0x00000001
        /*00b0*/ 	.word	0x00000001


	//----- nvinfo : EIATTR_CBANK_PARAM_SIZE
	.align		4
.L_27:
        /*00b4*/ 	.byte	0x03, 0x19
        /*00b6*/ 	.short	0x0030


	//----- nvinfo : EIATTR_PARAM_CBANK
	.align		4
        /*00b8*/ 	.byte	0x04, 0x0a
        /*00ba*/ 	.short	(.L_29 - .L_28)
	.align		4
.L_28:
        /*00bc*/ 	.word	index@(.nv.constant0._Z10mysgemm_v2iiifPfS_fS_)
        /*00c0*/ 	.short	0x0380
        /*00c2*/ 	.short	0x0030


	//----- nvinfo : EIATTR_SW_WAR
	.align		4
.L_29:
        /*00c4*/ 	.byte	0x04, 0x36
        /*00c6*/ 	.short	(.L_31 - .L_30)
.L_30:
        /*00c8*/ 	.word	0x00000008
.L_31:


//--------------------- .nv.callgraph             --------------------------
	.section	.nv.callgraph,"",@"SHT_CUDA_CALLGRAPH"
	.align	4
	.sectionentsize	8
	.align		4
        /*0000*/ 	.word	0x00000000
	.align		4
        /*0004*/ 	.word	0xffffffff
	.align		4
        /*0008*/ 	.word	0x00000000
	.align		4
        /*000c*/ 	.word	0xfffffffe
	.align		4
        /*0010*/ 	.word	0x00000000
	.align		4
        /*0014*/ 	.word	0xfffffffd
	.align		4
        /*0018*/ 	.word	0x00000000
	.align		4
        /*001c*/ 	.word	0xfffffffc


//--------------------- .text._Z10mysgemm_v2iiifPfS_fS_ --------------------------
	.section	.text._Z10mysgemm_v2iiifPfS_fS_,"ax",@progbits
	.align	128
        .global         _Z10mysgemm_v2iiifPfS_fS_
        .type           _Z10mysgemm_v2iiifPfS_fS_,@function
        .size           _Z10mysgemm_v2iiifPfS_fS_,(.L_x_3 - _Z10mysgemm_v2iiifPfS_fS_)
        .other          _Z10mysgemm_v2iiifPfS_fS_,@"STO_CUDA_ENTRY STV_DEFAULT"
_Z10mysgemm_v2iiifPfS_fS_:
.text._Z10mysgemm_v2iiifPfS_fS_:
[----:B------:R-:W-:Y:S08]  /*0000*/  LDC R1, c[0x0][0x37c] ;  /* 0x0000df00ff017b82 */ /* 0x000ff00000000800 */
[----:B------:R-:W0:Y:S01]  /*0010*/  LDC R0, c[0x0][0x388] ;  /* 0x0000e200ff007b82 */ /* 0x000e220000000800 */
[----:B------:R-:W1:Y:S01]  /*0020*/  S2R R27, SR_CTAID.X ;  /* 0x00000000001b7919 */ /* 0x000e620000002500 */
[----:B------:R-:W2:Y:S01]  /*0030*/  LDCU.64 UR8, c[0x0][0x358] ;  /* 0x00006b00ff0877ac */ /* 0x000ea20008000a00 */
[----:B------:R-:W-:Y:S01]  /*0040*/  HFMA2 R7, -RZ, RZ, 0, 0 ;  /* 0x00000000ff077431 */ /* 0x000fe200000001ff */
[----:B------:R-:W3:Y:S04]  /*0050*/  S2R R20, SR_TID.X ;  /* 0x0000000000147919 */ /* 0x000ee80000002100 */
[----:B------:R-:W4:Y:S01]  /*0060*/  S2UR UR5, SR_CTAID.Y ;  /* 0x00000000000579c3 */ /* 0x000f220000002600 */
[----:B------:R-:W0:Y:S02]  /*0070*/  S2R R21, SR_TID.Y ;  /* 0x0000000000157919 */ /* 0x000e240000002200 */
[----:B0-----:R-:W-:Y:S01]  /*0080*/  ISETP.GE.AND P0, PT, R0, 0x1, PT ;  /* 0x000000010000780c */ /* 0x001fe20003f06270 */
[----:B----4-:R-:W-:Y:S01]  /*0090*/  USHF.L.U32 UR5, UR5, 0x5, URZ ;  /* 0x0000000505057899 */ /* 0x010fe200080006ff */
[----:B-1----:R-:W-:-:S11]  /*00a0*/  SHF.L.U32 R27, R27, 0x5, RZ ;  /* 0x000000051b1b7819 */ /* 0x002fd600000006ff */
[----:B--23--:R-:W-:Y:S05]  /*00b0*/  @!P0 BRA `(.L_x_0) ;  /* 0x00000004005c8947 */ /* 0x00cfea0003800000 */
[----:B------:R-:W0:Y:S01]  /*00c0*/  LDC R24, c[0x0][0x380] ;  /* 0x0000e000ff187b82 */ /* 0x000e220000000800 */
[----:B------:R-:W1:Y:S01]  /*00d0*/  LDCU.128 UR12, c[0x0][0x390] ;  /* 0x00007200ff0c77ac */ /* 0x000e620008000c00 */
[C---:B------:R-:W-:Y:S01]  /*00e0*/  IMAD R4, R21.reuse, R0, R20 ;  /* 0x0000000015047224 */ /* 0x040fe200078e0214 */
[----:B------:R-:W-:Y:S01]  /*00f0*/  LEA R25, R21, R20, 0x5 ;  /* 0x0000001415197211 */ /* 0x000fe200078e28ff */
[----:B------:R-:W-:Y:S01]  /*0100*/  IMAD R7, R0, UR5, RZ ;  /* 0x0000000500077c24 */ /* 0x000fe2000f8e02ff */
[----:B------:R-:W-:Y:S01]  /*0110*/  UMOV UR4, 0x400 ;  /* 0x0000040000047882 */ /* 0x000fe20000000000 */
[----:B------:R-:W-:Y:S01]  /*0120*/  IMAD.WIDE.U32 R4, R4, 0x4, RZ ;  /* 0x0000000404047825 */ /* 0x000fe200078e00ff */
[----:B------:R-:W-:Y:S01]  /*0130*/  UIADD3 UR6, UPT, UPT, UR4, 0x1000, URZ ;  /* 0x0000100004067890 */ /* 0x000fe2000fffe0ff */
[----:B------:R-:W2:Y:S01]  /*0140*/  S2UR UR7, SR_CgaCtaId ;  /* 0x00000000000779c3 */ /* 0x000ea20000008800 */
[----:B------:R-:W-:Y:S01]  /*0150*/  LEA R26, R20, R21, 0x5 ;  /* 0x00000015141a7211 */ /* 0x000fe200078e28ff */
[----:B------:R-:W-:-:S04]  /*0160*/  IMAD.WIDE R6, R7, 0x4, R4 ;  /* 0x0000000407067825 */ /* 0x000fc800078e0204 */
[----:B0-----:R-:W-:Y:S01]  /*0170*/  IMAD R2, R21, R24, R20 ;  /* 0x0000001815027224 */ /* 0x001fe200078e0214 */
[----:B------:R-:W-:-:S03]  /*0180*/  SHF.L.U32 R24, R24, 0x5, RZ ;  /* 0x0000000518187819 */ /* 0x000fc600000006ff */
[----:B------:R-:W-:Y:S01]  /*0190*/  IMAD.WIDE R2, R2, 0x4, RZ ;  /* 0x0000000402027825 */ /* 0x000fe200078e02ff */
[----:B--2---:R-:W-:-:S03]  /*01a0*/  ULEA UR6, UR7, UR6, 0x18 ;  /* 0x0000000607067291 */ /* 0x004fc6000f8ec0ff */
[----:B------:R-:W-:Y:S01]  /*01b0*/  IMAD.WIDE R4, R27, 0x4, R2 ;  /* 0x000000041b047825 */ /* 0x000fe200078e0202 */
[----:B-1----:R-:W-:Y:S01]  /*01c0*/  IADD3 R2, P1, PT, R6, UR14, RZ ;  /* 0x0000000e06027c10 */ /* 0x002fe2000ff3e0ff */
[----:B------:R-:W-:Y:S01]  /*01d0*/  ULEA UR4, UR7, UR4, 0x18 ;  /* 0x0000000407047291 */ /* 0x000fe2000f8ec0ff */
[----:B------:R-:W-:Y:S02]  /*01e0*/  LEA R25, R25, UR6, 0x2 ;  /* 0x0000000619197c11 */ /* 0x000fe4000f8e10ff */
[----:B------:R-:W-:Y:S02]  /*01f0*/  IADD3 R28, P0, PT, R4, UR12, RZ ;  /* 0x0000000c041c7c10 */ /* 0x000fe4000ff1e0ff */
[----:B------:R-:W-:Y:S02]  /*0200*/  IADD3.X R3, PT, PT, R7, UR15, RZ, P1, !PT ;  /* 0x0000000f07037c10 */ /* 0x000fe40008ffe4ff */
[----:B------:R-:W-:Y:S02]  /*0210*/  IADD3.X R29, PT, PT, R5, UR13, RZ, P0, !PT ;  /* 0x0000000d051d7c10 */ /* 0x000fe400087fe4ff */
[----:B------:R-:W-:-:S02]  /*0220*/  MOV R7, RZ ;  /* 0x000000ff00077202 */ /* 0x000fc40000000f00 */
[----:B------:R-:W-:Y:S02]  /*0230*/  LEA R22, R21, UR6, 0x7 ;  /* 0x0000000615167c11 */ /* 0x000fe4000f8e38ff */
[----:B------:R-:W-:Y:S02]  /*0240*/  LEA R26, R26, UR4, 0x2 ;  /* 0x000000041a1a7c11 */ /* 0x000fe4000f8e10ff */
[----:B------:R-:W-:Y:S01]  /*0250*/  LEA R23, R20, UR4, 0x7 ;  /* 0x0000000414177c11 */ /* 0x000fe2000f8e38ff */
[----:B------:R-:W-:-:S06]  /*0260*/  UMOV UR4, URZ ;  /* 0x000000ff00047c82 */ /* 0x000fcc0008000000 */
.L_x_1:
[----:B------:R0:W2:Y:S04]  /*0270*/  LDG.E R5, desc[UR8][R28.64] ;  /* 0x000000081c057981 */ /* 0x0000a8000c1e1900 */
[----:B------:R1:W3:Y:S01]  /*0280*/  LDG.E R4, desc[UR8][R2.64] ;  /* 0x0000000802047981 */ /* 0x0002e2000c1e1900 */
[----:B------:R-:W-:Y:S01]  /*0290*/  UIADD3 UR4, UPT, UPT, UR4, 0x20, URZ ;  /* 0x0000002004047890 */ /* 0x000fe2000fffe0ff */
[----:B0-----:R-:W-:-:S05]  /*02a0*/  IMAD.WIDE R28, R24, 0x4, R28 ;  /* 0x00000004181c7825 */ /* 0x001fca00078e021c */
[----:B------:R-:W-:Y:S02]  /*02b0*/  ISETP.LE.AND P0, PT, R0, UR4, PT ;  /* 0x0000000400007c0c */ /* 0x000fe4000bf03270 */
[----:B-1----:R-:W-:-:S04]  /*02c0*/  IADD3 R2, P1, PT, R2, 0x80, RZ ;  /* 0x0000008002027810 */ /* 0x002fc80007f3e0ff */
[----:B------:R-:W-:Y:S01]  /*02d0*/  IADD3.X R3, PT, PT, RZ, R3, RZ, P1, !PT ;  /* 0x00000003ff037210 */ /* 0x000fe20000ffe4ff */
[----:B--2---:R-:W-:Y:S04]  /*02e0*/  STS [R26], R5 ;  /* 0x000000051a007388 */ /* 0x004fe80000000800 */
[----:B---3--:R-:W-:Y:S01]  /*02f0*/  STS [R25], R4 ;  /* 0x0000000419007388 */ /* 0x008fe20000000800 */
[----:B------:R-:W-:Y:S06]  /*0300*/  BAR.SYNC.DEFER_BLOCKING 0x0 ;  /* 0x0000000000007b1d */ /* 0x000fec0000010000 */
[----:B------:R-:W-:Y:S04]  /*0310*/  LDS.128 R12, [R23] ;  /* 0x00000000170c7984 */ /* 0x000fe80000000c00 */
[----:B------:R-:W0:Y:S04]  /*0320*/  LDS.128 R16, [R22] ;  /* 0x0000000016107984 */ /* 0x000e280000000c00 */
[----:B------:R-:W-:Y:S01]  /*0330*/  LDS.128 R8, [R23+0x10] ;  /* 0x0000100017087984 */ /* 0x000fe20000000c00 */
[----:B0-----:R-:W-:-:S03]  /*0340*/  FFMA R12, R12, R16, R7 ;  /* 0x000000100c0c7223 */ /* 0x001fc60000000007 */
[----:B------:R-:W0:Y:S01]  /*0350*/  LDS.128 R4, [R22+0x10] ;  /* 0x0000100016047984 */ /* 0x000e220000000c00 */
[----:B------:R-:W-:-:S04]  /*0360*/  FFMA R13, R13, R17, R12 ;  /* 0x000000110d0d7223 */ /* 0x000fc8000000000c */
[----:B------:R-:W-:-:S04]  /*0370*/  FFMA R14, R14, R18, R13 ;  /* 0x000000120e0e7223 */ /* 0x000fc8000000000d */
[----:B------:R-:W-:Y:S02]  /*0380*/  FFMA R15, R15, R19, R14 ;  /* 0x000000130f0f7223 */ /* 0x000fe4000000000e */
[----:B------:R-:W-:Y:S02]  /*0390*/  LDS.128 R16, [R23+0x20] ;  /* 0x0000200017107984 */ /* 0x000fe40000000c00 */
[----:B0-----:R-:W-:Y:S02]  /*03a0*/  FFMA R8, R8, R4, R15 ;  /* 0x0000000408087223 */ /* 0x001fe4000000000f */
[----:B------:R-:W0:Y:S02]  /*03b0*/  LDS.128 R12, [R22+0x20] ;  /* 0x00002000160c7984 */ /* 0x000e240000000c00 */
        /* <DEDUP_REMOVED lines=32> */
[----:B------:R-:W-:-:S04]  /*05c0*/  FFMA R15, R15, R19, R14 ;  /* 0x000000130f0f7223 */ /* 0x000fc8000000000e */
[----:B0-----:R-:W-:-:S04]  /*05d0*/  FFMA R4, R4, R8, R15 ;  /* 0x0000000804047223 */ /* 0x001fc8000000000f */
[----:B------:R-:W-:-:S04]  /*05e0*/  FFMA R5, R5, R9, R4 ;  /* 0x0000000905057223 */ /* 0x000fc80000000004 */
[----:B------:R-:W-:-:S04]  /*05f0*/  FFMA R6, R6, R10, R5 ;  /* 0x0000000a06067223 */ /* 0x000fc80000000005 */
[----:B------:R-:W-:Y:S01]  /*0600*/  FFMA R7, R7, R11, R6 ;  /* 0x0000000b07077223 */ /* 0x000fe20000000006 */
[----:B------:R-:W-:Y:S06]  /*0610*/  BAR.SYNC.DEFER_BLOCKING 0x0 ;  /* 0x0000000000007b1d */ /* 0x000fec0000010000 */
[----:B------:R-:W-:Y:S05]  /*0620*/  @!P0 BRA `(.L_x_1) ;  /* 0xfffffffc00108947 */ /* 0x000fea000383ffff */
.L_x_0:
[----:B------:R-:W0:Y:S01]  /*0630*/  LDC R0, c[0x0][0x380] ;  /* 0x0000e000ff007b82 */ /* 0x000e220000000800 */
[----:B------:R-:W1:Y:S01]  /*0640*/  LDCU.64 UR6, c[0x0][0x3a8] ;  /* 0x00007500ff0677ac */ /* 0x000e620008000a00 */
[----:B------:R-:W2:Y:S01]  /*0650*/  LDCU UR4, c[0x0][0x3a0] ;  /* 0x00007400ff0477ac */ /* 0x000ea20008000800 */
[----:B0-----:R-:W-:Y:S02]  /*0660*/  IMAD R20, R21, R0, R20 ;  /* 0x0000000015147224 */ /* 0x001fe400078e0214 */
[----:B------:R-:W-:Y:S01]  /*0670*/  IMAD R27, R0, UR5, R27 ;  /* 0x00000005001b7c24 */ /* 0x000fe2000f8e021b */
[----:B------:R-:W0:Y:S02]  /*0680*/  LDCU UR5, c[0x0][0x38c] ;  /* 0x00007180ff0577ac */ /* 0x000e240008000800 */
[----:B------:R-:W-:Y:S02]  /*0690*/  SHF.R.S32.HI R0, RZ, 0x1f, R20 ;  /* 0x0000001fff007819 */ /* 0x000fe40000011414 */
[----:B------:R-:W-:-:S04]  /*06a0*/  IADD3 R3, P0, PT, R20, R27, RZ ;  /* 0x0000001b14037210 */ /* 0x000fc80007f1e0ff */
[----:B------:R-:W-:Y:S02]  /*06b0*/  LEA.HI.X.SX32 R0, R27, R0, 0x1, P0 ;  /* 0x000000001b007211 */ /* 0x000fe400000f0eff */
[----:B-1----:R-:W-:-:S04]  /*06c0*/  LEA R2, P0, R3, UR6, 0x2 ;  /* 0x0000000603027c11 */ /* 0x002fc8000f8010ff */
[----:B------:R-:W-:-:S05]  /*06d0*/  LEA.HI.X R3, R3, UR7, R0, 0x2, P0 ;  /* 0x0000000703037c11 */ /* 0x000fca00080f1400 */
[----:B------:R-:W2:Y:S02]  /*06e0*/  LDG.E R0, desc[UR8][R2.64] ;  /* 0x0000000802007981 */ /* 0x000ea4000c1e1900 */
[----:B--2---:R-:W-:-:S04]  /*06f0*/  FMUL R0, R0, UR4 ;  /* 0x0000000400007c20 */ /* 0x004fc80008400000 */
[----:B0-----:R-:W-:-:S05]  /*0700*/  FFMA R7, R7, UR5, R0 ;  /* 0x0000000507077c23 */ /* 0x001fca0008000000 */
[----:B------:R-:W-:Y:S01]  /*0710*/  STG.E desc[UR8][R2.64], R7 ;  /* 0x0000000702007986 */ /* 0x000fe2000c101908 */
[----:B------:R-:W-:Y:S05]  /*0720*/  EXIT ;  /* 0x000000000000794d */ /* 0x000fea0003800000 */
.L_x_2:
[----:B------:R-:W-:-:S00]  /*0730*/  BRA `(.L_x_2) ;  /* 0xfffffffc00fc7947 */ /* 0x000fc0000383ffff */
[----:B------:R-:W-:-:S00]  /*0740*/  NOP ;  /* 0x0000000000007918 */ /* 0x000fc00000000000 */
        /* <DEDUP_REMOVED lines=11> */
.L_x_3:


//--------------------- .nv.shared._Z10mysgemm_v2iiifPfS_fS_ --------------------------
	.section	.nv.shared._Z10mysgemm_v2iiifPfS_fS_,"aw",@nobits
	.sectionflags	@""
	.align	4
.nv.shared._Z10mysgemm_v2iiifPfS_fS_:
	.zero		9216


//--------------------- .nv.shared.reserved.0     --------------------------
	.section	.nv.shared.reserved.0,"aw",@nobits
	.weak		__nv_reservedSMEM_offset_0_alias
	.size		__nv_reservedSMEM_offset_0_alias, 0, 64
	.other		__nv_reservedSMEM_offset_0_alias,@"STO_CUDA_RESERVED_SHARED STV_DEFAULT"
__nv_reservedSMEM_offset_0_alias:
	.zero		0
	.zero		64


//--------------------- .nv.constant0._Z10mysgemm_v2iiifPfS_fS_ --------------------------
	.section	.nv.constant0._Z10mysgemm_v2iiifPfS_fS_,"a",@progbits
	.sectionflags	@""
	.align	4
.nv.constant0._Z10mysgemm_v2iiifPfS_fS_:
	.zero		944


//--------------------- SYMBOLS --------------------------

	.type		.nv.reservedSmem.offset0,@object
	.size		.nv.reservedSmem.offset0,0x4
	.type		.nv.reservedSmem.cap,@object
	.size		.nv.reservedSmem.cap,0x4
